	.headerflags	@"EF_CUDA_TEXMODE_UNIFIED EF_CUDA_64BIT_ADDRESS EF_CUDA_ACCELERATORS EF_CUDA_SM90 EF_CUDA_VIRTUAL_SM(EF_CUDA_SM90)"
	.elftype	@"ET_EXEC"


//--------------------- .nv.info                  --------------------------
	.section	.nv.info,"",@"SHT_CUDA_INFO"
	.align	4


	//----- nvinfo : EIATTR_REGCOUNT
	.align		4
        /*0000*/ 	.byte	0x04, 0x2f
        /*0002*/ 	.short	(.L_3 - .L_2)
	.align		4
.L_2:
        /*0004*/ 	.word	index@(triton_poi_fused__native_batch_norm_legit_no_training_relu_5)
        /*0008*/ 	.word	0x00000016


	//----- nvinfo : EIATTR_MIN_STACK_SIZE
	.align		4
.L_3:
        /*000c*/ 	.byte	0x04, 0x12
        /*000e*/ 	.short	(.L_5 - .L_4)
	.align		4
.L_4:
        /*0010*/ 	.word	index@(triton_poi_fused__native_batch_norm_legit_no_training_relu_5)
        /*0014*/ 	.word	0x00000000


	//----- nvinfo : EIATTR_FRAME_SIZE
	.align		4
.L_5:
        /*0018*/ 	.byte	0x04, 0x11
        /*001a*/ 	.short	(.L_7 - .L_6)
	.align		4
.L_6:
        /*001c*/ 	.word	index@(triton_poi_fused__native_batch_norm_legit_no_training_relu_5)
        /*0020*/ 	.word	0x00000000


	//----- nvinfo : EIATTR_MIN_STACK_SIZE
	.align		4
.L_7:
        /*0024*/ 	.byte	0x04, 0x12
        /*0026*/ 	.short	(.L_9 - .L_8)
	.align		4
.L_8:
        /*0028*/ 	.word	index@(triton_poi_fused__native_batch_norm_legit_no_training_relu_5)
        /*002c*/ 	.word	0x00000000
.L_9:


//--------------------- .nv.info.triton_poi_fused__native_batch_norm_legit_no_training_relu_5 --------------------------
	.section	.nv.info.triton_poi_fused__native_batch_norm_legit_no_training_relu_5,"",@"SHT_CUDA_INFO"
	.sectionflags	@""
	.align	4


	//----- nvinfo : EIATTR_CUDA_API_VERSION
	.align		4
        /*0000*/ 	.byte	0x04, 0x37
        /*0002*/ 	.short	(.L_11 - .L_10)
.L_10:
        /*0004*/ 	.word	0x0000007c


	//----- nvinfo : EIATTR_KPARAM_INFO
	.align		4
.L_11:
        /*0008*/ 	.byte	0x04, 0x17
        /*000a*/ 	.short	(.L_13 - .L_12)
.L_12:
        /*000c*/ 	.word	0x00000000
        /*0010*/ 	.short	0x0006
        /*0012*/ 	.short	0x0030
        /*0014*/ 	.byte	0x00, 0xf0, 0x11, 0x00


	//----- nvinfo : EIATTR_KPARAM_INFO
	.align		4
.L_13:
        /*0018*/ 	.byte	0x04, 0x17
        /*001a*/ 	.short	(.L_15 - .L_14)
.L_14:
        /*001c*/ 	.word	0x00000000
        /*0020*/ 	.short	0x0005
        /*0022*/ 	.short	0x0028
        /*0024*/ 	.byte	0x00, 0xf4, 0x21, 0x00


	//----- nvinfo : EIATTR_KPARAM_INFO
	.align		4
.L_15:
        /*0028*/ 	.byte	0x04, 0x17
        /*002a*/ 	.short	(.L_17 - .L_16)
.L_16:
        /*002c*/ 	.word	0x00000000
        /*0030*/ 	.short	0x0004
        /*0032*/ 	.short	0x0020
        /*0034*/ 	.byte	0x00, 0xf4, 0x21, 0x00


	//----- nvinfo : EIATTR_KPARAM_INFO
	.align		4
.L_17:
        /*0038*/ 	.byte	0x04, 0x17
        /*003a*/ 	.short	(.L_19 - .L_18)
.L_18:
        /*003c*/ 	.word	0x00000000
        /*0040*/ 	.short	0x0003
        /*0042*/ 	.short	0x0018
        /*0044*/ 	.byte	0x00, 0xf4, 0x21, 0x00


	//----- nvinfo : EIATTR_KPARAM_INFO
	.align		4
.L_19:
        /*0048*/ 	.byte	0x04, 0x17
        /*004a*/ 	.short	(.L_21 - .L_20)
.L_20:
        /*004c*/ 	.word	0x00000000
        /*0050*/ 	.short	0x0002
        /*0052*/ 	.short	0x0010
        /*0054*/ 	.byte	0x00, 0xf4, 0x21, 0x00


	//----- nvinfo : EIATTR_KPARAM_INFO
	.align		4
.L_21:
        /*0058*/ 	.byte	0x04, 0x17
        /*005a*/ 	.short	(.L_23 - .L_22)
.L_22:
        /*005c*/ 	.word	0x00000000
        /*0060*/ 	.short	0x0001
        /*0062*/ 	.short	0x0008
        /*0064*/ 	.byte	0x00, 0xf4, 0x21, 0x00


	//----- nvinfo : EIATTR_KPARAM_INFO
	.align		4
.L_23:
        /*0068*/ 	.byte	0x04, 0x17
        /*006a*/ 	.short	(.L_25 - .L_24)
.L_24:
        /*006c*/ 	.word	0x00000000
        /*0070*/ 	.short	0x0000
        /*0072*/ 	.short	0x0000
        /*0074*/ 	.byte	0x00, 0xf4, 0x21, 0x00


	//----- nvinfo : EIATTR_SPARSE_MMA_MASK
	.align		4
.L_25:
        /*0078*/ 	.byte	0x03, 0x50
        /*007a*/ 	.short	0x0000


	//----- nvinfo : EIATTR_MAXREG_COUNT
	.align		4
        /*007c*/ 	.byte	0x03, 0x1b
        /*007e*/ 	.short	0x00ff


	//----- nvinfo : EIATTR_EXIT_INSTR_OFFSETS
	.align		4
        /*0080*/ 	.byte	0x04, 0x1c
        /*0082*/ 	.short	(.L_27 - .L_26)


	//   ....[0]....
.L_26:
        /*0084*/ 	.word	0x00000490


	//   ....[1]....
        /*0088*/ 	.word	0x000004b0


	//----- nvinfo : EIATTR_REQNTID
	.align		4
.L_27:
        /*008c*/ 	.byte	0x04, 0x10
        /*008e*/ 	.short	(.L_29 - .L_28)
.L_28:
        /*0090*/ 	.word	0x00000080
        /*0094*/ 	.word	0x00000001
        /*0098*/ 	.word	0x00000001


	//----- nvinfo : EIATTR_CBANK_PARAM_SIZE
	.align		4
.L_29:
        /*009c*/ 	.byte	0x03, 0x19
        /*009e*/ 	.short	0x0034


	//----- nvinfo : EIATTR_PARAM_CBANK
	.align		4
        /*00a0*/ 	.byte	0x04, 0x0a
        /*00a2*/ 	.short	(.L_31 - .L_30)
	.align		4
.L_30:
        /*00a4*/ 	.word	index@(.nv.constant0.triton_poi_fused__native_batch_norm_legit_no_training_relu_5)
        /*00a8*/ 	.short	0x0210
        /*00aa*/ 	.short	0x0034


	//----- nvinfo : EIATTR_SW_WAR
	.align		4
.L_31:
        /*00ac*/ 	.byte	0x04, 0x36
        /*00ae*/ 	.short	(.L_33 - .L_32)
.L_32:
        /*00b0*/ 	.word	0x00000008
.L_33:


//--------------------- .nv.callgraph             --------------------------
	.section	.nv.callgraph,"",@"SHT_CUDA_CALLGRAPH"
	.align	4
	.sectionentsize	8
	.align		4
        /*0000*/ 	.word	0x00000000
	.align		4
        /*0004*/ 	.word	0xffffffff
	.align		4
        /*0008*/ 	.word	0x00000000
	.align		4
        /*000c*/ 	.word	0xfffffffe
	.align		4
        /*0010*/ 	.word	0x00000000
	.align		4
        /*0014*/ 	.word	0xfffffffd
	.align		4
        /*0018*/ 	.word	0x00000000
	.align		4
        /*001c*/ 	.word	0xfffffffc


//--------------------- .nv.constant4             --------------------------
	.section	.nv.constant4,"a",@progbits
	.align	8
	.align		8
.nv.constant4:
        /*0000*/ 	.dword	_$_str
	.align		8
        /*0008*/ 	.dword	_$_str_$_2


//--------------------- .text.triton_poi_fused__native_batch_norm_legit_no_training_relu_5 --------------------------
	.section	.text.triton_poi_fused__native_batch_norm_legit_no_training_relu_5,"ax",@progbits
	.align	128
        .global         triton_poi_fused__native_batch_norm_legit_no_training_relu_5
        .type           triton_poi_fused__native_batch_norm_legit_no_training_relu_5,@function
        .size           triton_poi_fused__native_batch_norm_legit_no_training_relu_5,(.L_x_1 - triton_poi_fused__native_batch_norm_legit_no_training_relu_5)
        .other          triton_poi_fused__native_batch_norm_legit_no_training_relu_5,@"STO_CUDA_ENTRY STV_DEFAULT"
triton_poi_fused__native_batch_norm_legit_no_training_relu_5:
.text.triton_poi_fused__native_batch_norm_legit_no_training_relu_5:
[----:B------:R-:W0:Y:S01]  /*0000*/  LDC R1, c[0x0][0x28] ;  /* 0x00000a00ff017b82 */ /* 0x000e220000000800 */
[----:B------:R-:W1:Y:S07]  /*0010*/  S2R R0, SR_TID.X ;  /* 0x0000000000007919 */ /* 0x000e6e0000002100 */
[----:B------:R-:W2:Y:S01]  /*0020*/  LDC.64 R8, c[0x0][0x220] ;  /* 0x00008800ff087b82 */ /* 0x000ea20000000a00 */
[----:B------:R-:W-:Y:S01]  /*0030*/  ULDC.64 UR4, c[0x0][0x208] ;  /* 0x0000820000047ab9 */ /* 0x000fe20000000a00 */
[----:B------:R-:W3:Y:S06]  /*0040*/  S2R R5, SR_CTAID.X ;  /* 0x0000000000057919 */ /* 0x000eec0000002500 */
[----:B------:R-:W4:Y:S08]  /*0050*/  LDC.64 R14, c[0x0][0x218] ;  /* 0x00008600ff0e7b82 */ /* 0x000f300000000a00 */
[----:B------:R-:W5:Y:S08]  /*0060*/  LDC.64 R12, c[0x0][0x210] ;  /* 0x00008400ff0c7b82 */ /* 0x000f700000000a00 */
[----:B------:R-:W4:Y:S01]  /*0070*/  LDC.64 R16, c[0x0][0x228] ;  /* 0x00008a00ff107b82 */ /* 0x000f220000000a00 */
[----:B-1----:R-:W-:-:S07]  /*0080*/  SHF.L.U32 R0, R0, 0x1, RZ ;  /* 0x0000000100007819 */ /* 0x002fce00000006ff */
[----:B------:R-:W1:Y:S01]  /*0090*/  LDC.64 R18, c[0x0][0x230] ;  /* 0x00008c00ff127b82 */ /* 0x000e620000000a00 */
[----:B---3--:R-:W-:Y:S02]  /*00a0*/  SHF.R.S32.HI R3, RZ, 0x17, R5 ;  /* 0x00000017ff037819 */ /* 0x008fe40000011405 */
[----:B------:R-:W-:Y:S02]  /*00b0*/  LOP3.LUT R0, R0, 0xfe, RZ, 0xc0, !PT ;  /* 0x000000fe00007812 */ /* 0x000fe400078ec0ff */
[----:B------:R-:W-:Y:S02]  /*00c0*/  SGXT R3, R3, 0x1 ;  /* 0x000000010303781a */ /* 0x000fe40000000200 */
[----:B------:R-:W-:-:S04]  /*00d0*/  LEA R0, R5, R0, 0x8 ;  /* 0x0000000005007211 */ /* 0x000fc800078e40ff */
[----:B------:R-:W-:Y:S02]  /*00e0*/  LEA.HI R3, R3, R0, RZ, 0x6 ;  /* 0x0000000003037211 */ /* 0x000fe400078f30ff */
[----:B------:R-:W-:Y:S02]  /*00f0*/  ISETP.GE.AND P0, PT, R0, 0x2400, PT ;  /* 0x000024000000780c */ /* 0x000fe40003f06270 */
[----:B------:R-:W-:-:S05]  /*0100*/  SHF.R.S32.HI R3, RZ, 0x6, R3 ;  /* 0x00000006ff037819 */ /* 0x000fca0000011403 */
[----:B------:R-:W-:-:S05]  /*0110*/  IMAD.HI R2, R3, 0x38e38e39, RZ ;  /* 0x38e38e3903027827 */ /* 0x000fca00078e02ff */
[----:B------:R-:W-:-:S04]  /*0120*/  SHF.R.U32.HI R5, RZ, 0x1f, R2 ;  /* 0x0000001fff057819 */ /* 0x000fc80000011602 */
[----:B------:R-:W-:Y:S02]  /*0130*/  LEA.HI.SX32 R2, R2, R5, 0x1d ;  /* 0x0000000502027211 */ /* 0x000fe400078feaff */
[----:B------:R-:W-:-:S03]  /*0140*/  CS2R R4, SRZ ;  /* 0x0000000000047805 */ /* 0x000fc6000001ff00 */
[----:B------:R-:W-:-:S04]  /*0150*/  IMAD R11, R2, -0x24, R3 ;  /* 0xffffffdc020b7824 */ /* 0x000fc800078e0203 */
[----:B--2---:R-:W-:-:S05]  /*0160*/  IMAD.WIDE R8, R11, 0x4, R8 ;  /* 0x000000040b087825 */ /* 0x004fca00078e0208 */
[----:B------:R-:W2:Y:S04]  /*0170*/  @!P0 LDG.E.EL R4, desc[UR4][R8.64] ;  /* 0x0000000408048981 */ /* 0x000ea8000c2e1900 */
[----:B------:R3:W2:Y:S01]  /*0180*/  @!P0 LDG.E.EL R5, desc[UR4][R8.64] ;  /* 0x0000000408058981 */ /* 0x0006a2000c2e1900 */
[----:B------:R-:W-:Y:S02]  /*0190*/  CS2R R6, SRZ ;  /* 0x0000000000067805 */ /* 0x000fe4000001ff00 */
[----:B------:R-:W-:Y:S01]  /*01a0*/  CS2R R2, SRZ ;  /* 0x0000000000027805 */ /* 0x000fe2000001ff00 */
[----:B----4-:R-:W-:-:S04]  /*01b0*/  IMAD.WIDE R14, R11, 0x4, R14 ;  /* 0x000000040b0e7825 */ /* 0x010fc800078e020e */
[----:B-----5:R-:W-:Y:S01]  /*01c0*/  IMAD.WIDE R12, R0, 0x4, R12 ;  /* 0x00000004000c7825 */ /* 0x020fe200078e020c */
[----:B------:R-:W4:Y:S01]  /*01d0*/  @!P0 LDG.E.EL R7, desc[UR4][R14.64] ;  /* 0x000000040e078981 */ /* 0x000f22000c2e1900 */
[----:B---3--:R-:W-:Y:S02]  /*01e0*/  CS2R R8, SRZ ;  /* 0x0000000000087805 */ /* 0x008fe4000001ff00 */
[C---:B0-----:R-:W-:Y:S01]  /*01f0*/  IMAD.WIDE R16, R11.reuse, 0x4, R16 ;  /* 0x000000040b107825 */ /* 0x041fe200078e0210 */
[----:B------:R0:W3:Y:S03]  /*0200*/  @!P0 LDG.E.EL R6, desc[UR4][R14.64] ;  /* 0x000000040e068981 */ /* 0x0000e6000c2e1900 */
[----:B-1----:R-:W-:Y:S01]  /*0210*/  IMAD.WIDE R18, R11, 0x4, R18 ;  /* 0x000000040b127825 */ /* 0x002fe200078e0212 */
[----:B------:R1:W4:Y:S01]  /*0220*/  @!P0 LDG.E.64 R2, desc[UR4][R12.64] ;  /* 0x000000040c028981 */ /* 0x000322000c1e1b00 */
[----:B------:R-:W-:-:S03]  /*0230*/  CS2R R10, SRZ ;  /* 0x00000000000a7805 */ /* 0x000fc6000001ff00 */
[----:B------:R-:W5:Y:S04]  /*0240*/  @!P0 LDG.E.EL R9, desc[UR4][R18.64] ;  /* 0x0000000412098981 */ /* 0x000f68000c2e1900 */
[----:B------:R-:W5:Y:S04]  /*0250*/  @!P0 LDG.E.EL R10, desc[UR4][R16.64] ;  /* 0x00000004100a8981 */ /* 0x000f68000c2e1900 */
[----:B------:R-:W3:Y:S04]  /*0260*/  @!P0 LDG.E.EL R11, desc[UR4][R16.64] ;  /* 0x00000004100b8981 */ /* 0x000ee8000c2e1900 */
[----:B------:R-:W3:Y:S01]  /*0270*/  @!P0 LDG.E.EL R8, desc[UR4][R18.64] ;  /* 0x0000000412088981 */ /* 0x000ee2000c2e1900 */
[----:B0-----:R-:W-:Y:S01]  /*0280*/  HFMA2.MMA R14, -RZ, RZ, 1.625, 0 ;  /* 0x3e800000ff0e7435 */ /* 0x001fe200000001ff */
[----:B--2---:R-:W-:Y:S01]  /*0290*/  FADD R4, R4, 9.9999997473787516356e-06 ;  /* 0x3727c5ac04047421 */ /* 0x004fe20000000000 */
[----:B------:R-:W-:-:S03]  /*02a0*/  FADD R5, R5, 9.9999997473787516356e-06 ;  /* 0x3727c5ac05057421 */ /* 0x000fc60000000000 */
[----:B-1----:R-:W0:Y:S08]  /*02b0*/  MUFU.SQRT R12, R4 ;  /* 0x00000004000c7308 */ /* 0x002e300000002000 */
[----:B------:R1:W2:Y:S01]  /*02c0*/  MUFU.SQRT R13, R5 ;  /* 0x00000005000d7308 */ /* 0x0002a20000002000 */
[C---:B0-----:R-:W-:Y:S02]  /*02d0*/  FSETP.GT.AND P1, PT, R12.reuse, 8.50705917302346158658e+37, PT ;  /* 0x7e8000000c00780b */ /* 0x041fe40003f24000 */
[----:B------:R-:W-:Y:S01]  /*02e0*/  FSETP.GEU.AND P3, PT, R12, 1.175494350822287508e-38, PT ;  /* 0x008000000c00780b */ /* 0x000fe20003f6e000 */
[----:B-1----:R-:W0:Y:S01]  /*02f0*/  LDC.64 R4, c[0x0][0x238] ;  /* 0x00008e00ff047b82 */ /* 0x002e220000000a00 */
[----:B--2---:R-:W-:-:S02]  /*0300*/  FSETP.GT.AND P2, PT, R13, 8.50705917302346158658e+37, PT ;  /* 0x7e8000000d00780b */ /* 0x004fc40003f44000 */
[----:B------:R-:W-:-:S07]  /*0310*/  FSETP.GEU.AND P4, PT, R13, 1.175494350822287508e-38, PT ;  /* 0x008000000d00780b */ /* 0x000fce0003f8e000 */
[----:B------:R-:W-:-:S04]  /*0320*/  @P1 FMUL R12, R12, 0.25 ;  /* 0x3e8000000c0c1820 */ /* 0x000fc80000400000 */
[----:B------:R-:W-:Y:S01]  /*0330*/  @!P3 FMUL R12, R12, 16777216 ;  /* 0x4b8000000c0cb820 */ /* 0x000fe20000400000 */
[----:B------:R-:W-:-:S04]  /*0340*/  @P2 FMUL R13, R13, 0.25 ;  /* 0x3e8000000d0d2820 */ /* 0x000fc80000400000 */
[----:B------:R-:W-:Y:S01]  /*0350*/  @!P4 FMUL R13, R13, 16777216 ;  /* 0x4b8000000d0dc820 */ /* 0x000fe20000400000 */
[----:B------:R-:W1:Y:S01]  /*0360*/  MUFU.RCP R12, R12 ;  /* 0x0000000c000c7308 */ /* 0x000e620000001000 */
[----:B------:R-:W-:-:S07]  /*0370*/  FSEL R15, R14, 1, P1 ;  /* 0x3f8000000e0f7808 */ /* 0x000fce0000800000 */
[----:B------:R-:W2:Y:S01]  /*0380*/  MUFU.RCP R13, R13 ;  /* 0x0000000d000d7308 */ /* 0x000ea20000001000 */
[----:B------:R-:W-:Y:S01]  /*0390*/  FSEL R14, R14, 1, P2 ;  /* 0x3f8000000e0e7808 */ /* 0x000fe20001000000 */
[----:B------:R-:W-:-:S04]  /*03a0*/  @!P3 FMUL R15, R15, 16777216 ;  /* 0x4b8000000f0fb820 */ /* 0x000fc80000400000 */
[----:B------:R-:W-:Y:S01]  /*03b0*/  @!P4 FMUL R14, R14, 16777216 ;  /* 0x4b8000000e0ec820 */ /* 0x000fe20000400000 */
[----:B----4-:R-:W-:Y:S01]  /*03c0*/  FADD R2, -R7, R2 ;  /* 0x0000000207027221 */ /* 0x010fe20000000100 */
[----:B---3--:R-:W-:Y:S01]  /*03d0*/  FADD R3, -R6, R3 ;  /* 0x0000000306037221 */ /* 0x008fe20000000100 */
[----:B-1----:R-:W-:Y:S01]  /*03e0*/  FMUL R15, R12, R15 ;  /* 0x0000000f0c0f7220 */ /* 0x002fe20000400000 */
[----:B--2---:R-:W-:-:S03]  /*03f0*/  FMUL R14, R13, R14 ;  /* 0x0000000e0d0e7220 */ /* 0x004fc60000400000 */
[----:B------:R-:W-:Y:S01]  /*0400*/  FMUL R2, R2, R15 ;  /* 0x0000000f02027220 */ /* 0x000fe20000400000 */
[----:B------:R-:W-:-:S03]  /*0410*/  FMUL R3, R3, R14 ;  /* 0x0000000e03037220 */ /* 0x000fc60000400000 */
[----:B-----5:R-:W-:Y:S01]  /*0420*/  FFMA R2, R2, R10, R9 ;  /* 0x0000000a02027223 */ /* 0x020fe20000000009 */
[----:B------:R-:W-:-:S04]  /*0430*/  FFMA R3, R3, R11, R8 ;  /* 0x0000000b03037223 */ /* 0x000fc80000000008 */
[----:B------:R-:W-:Y:S02]  /*0440*/  FSETP.GEU.AND P1, PT, R2, RZ, PT ;  /* 0x000000ff0200720b */ /* 0x000fe40003f2e000 */
[C---:B------:R-:W-:Y:S01]  /*0450*/  FSETP.GEU.AND P2, PT, R3.reuse, RZ, PT ;  /* 0x000000ff0300720b */ /* 0x040fe20003f4e000 */
[----:B0-----:R-:W-:Y:S01]  /*0460*/  IMAD.WIDE R4, R0, 0x4, R4 ;  /* 0x0000000400047825 */ /* 0x001fe200078e0204 */
[----:B------:R-:W-:Y:S02]  /*0470*/  FSEL R2, R2, RZ, P1 ;  /* 0x000000ff02027208 */ /* 0x000fe40000800000 */
[----:B------:R-:W-:Y:S01]  /*0480*/  FSEL R3, R3, RZ, P2 ;  /* 0x000000ff03037208 */ /* 0x000fe20001000000 */
[----:B------:R-:W-:Y:S08]  /*0490*/  @P0 EXIT ;  /* 0x000000000000094d */ /* 0x000ff00003800000 */
[----:B------:R-:W-:Y:S01]  /*04a0*/  STG.E.64 desc[UR4][R4.64], R2 ;  /* 0x0000000204007986 */ /* 0x000fe2000c101b04 */
[----:B------:R-:W-:Y:S05]  /*04b0*/  EXIT ;  /* 0x000000000000794d */ /* 0x000fea0003800000 */
.L_x_0:
[----:B------:R-:W-:-:S00]  /*04c0*/  BRA `(.L_x_0) ;  /* 0xfffffffc00fc7947 */ /* 0x000fc0000383ffff */
[----:B------:R-:W-:-:S00]  /*04d0*/  NOP ;  /* 0x0000000000007918 */ /* 0x000fc00000000000 */
        /* <DEDUP_REMOVED lines=10> */
.L_x_1:


//--------------------- .nv.global.init           --------------------------
	.section	.nv.global.init,"aw",@progbits
.nv.global.init:
	.type		_$_str,@object
	.size		_$_str,(_$_str_$_2 - _$_str)
_$_str:
        /*0000*/ 	.byte	0x5f, 0x5f, 0x43, 0x55, 0x44, 0x41, 0x5f, 0x46, 0x54, 0x5a, 0x00
	.type		_$_str_$_2,@object
	.size		_$_str_$_2,(.L_1 - _$_str_$_2)
_$_str_$_2:
        /*000b*/ 	.byte	0x5f, 0x5f, 0x43, 0x55, 0x44, 0x41, 0x5f, 0x50, 0x52, 0x45, 0x43, 0x5f, 0x53, 0x51, 0x52, 0x54
        /*001b*/ 	.byte	0x00
.L_1:


//--------------------- .nv.constant0.triton_poi_fused__native_batch_norm_legit_no_training_relu_5 --------------------------
	.section	.nv.constant0.triton_poi_fused__native_batch_norm_legit_no_training_relu_5,"a",@progbits
	.sectionflags	@""
	.align	4
.nv.constant0.triton_poi_fused__native_batch_norm_legit_no_training_relu_5:
	.zero		580
